//
// Generated by NVIDIA NVVM Compiler
//
// Compiler Build ID: CL-36424714
// Cuda compilation tools, release 13.0, V13.0.88
// Based on NVVM 20.0.0
//

.version 9.0
.target sm_100
.address_size 64

	// .globl	_Z15multiply_matrixiPiS_S_

.visible .entry _Z15multiply_matrixiPiS_S_(
	.param .u32 _Z15multiply_matrixiPiS_S__param_0,
	.param .u64 .ptr .align 1 _Z15multiply_matrixiPiS_S__param_1,
	.param .u64 .ptr .align 1 _Z15multiply_matrixiPiS_S__param_2,
	.param .u64 .ptr .align 1 _Z15multiply_matrixiPiS_S__param_3
)
{
	.reg .pred 	%p<12>;
	.reg .b32 	%r<136>;
	.reg .b64 	%rd<48>;

	ld.param.u32 	%r58, [_Z15multiply_matrixiPiS_S__param_0];
	ld.param.u64 	%rd5, [_Z15multiply_matrixiPiS_S__param_1];
	ld.param.u64 	%rd6, [_Z15multiply_matrixiPiS_S__param_2];
	cvta.to.global.u64 	%rd1, %rd6;
	cvta.to.global.u64 	%rd2, %rd5;
	mov.u32 	%r59, %ctaid.x;
	mov.u32 	%r60, %ntid.x;
	mov.u32 	%r61, %tid.x;
	mad.lo.s32 	%r1, %r59, %r60, %r61;
	setp.ge.s32 	%p1, %r1, %r58;
	setp.lt.s32 	%p2, %r58, 1;
	or.pred  	%p3, %p1, %p2;
	@%p3 bra 	$L__BB0_14;
	mul.lo.s32 	%r2, %r1, %r58;
	add.s32 	%r3, %r58, -1;
	and.b32  	%r4, %r58, 7;
	and.b32  	%r5, %r58, 3;
	and.b32  	%r6, %r58, 2147483640;
	and.b32  	%r7, %r58, 1;
	neg.s32 	%r8, %r6;
	shl.b32 	%r9, %r58, 3;
	shl.b32 	%r10, %r58, 1;
	mul.lo.s32 	%r11, %r58, 3;
	shl.b32 	%r12, %r58, 2;
	mul.lo.s32 	%r13, %r58, 5;
	mul.lo.s32 	%r14, %r58, 6;
	mul.lo.s32 	%r15, %r58, 7;
	mov.b32 	%r118, 0;
$L__BB0_2:
	ld.param.u64 	%rd47, [_Z15multiply_matrixiPiS_S__param_3];
	setp.lt.u32 	%p4, %r3, 7;
	add.s32 	%r64, %r118, %r2;
	cvta.to.global.u64 	%rd7, %rd47;
	mul.wide.s32 	%rd8, %r64, 4;
	add.s64 	%rd3, %rd7, %rd8;
	ld.global.u32 	%r130, [%rd3];
	mov.b32 	%r133, 0;
	@%p4 bra 	$L__BB0_5;
	add.s32 	%r127, %r58, %r118;
	add.s32 	%r126, %r10, %r118;
	add.s32 	%r125, %r11, %r118;
	add.s32 	%r124, %r12, %r118;
	add.s32 	%r123, %r13, %r118;
	add.s32 	%r122, %r14, %r118;
	add.s32 	%r121, %r15, %r118;
	mov.u32 	%r119, %r2;
	mov.u32 	%r120, %r118;
	mov.u32 	%r128, %r8;
$L__BB0_4:
	.pragma "nounroll";
	mul.wide.s32 	%rd9, %r119, 4;
	add.s64 	%rd10, %rd2, %rd9;
	ld.global.u32 	%r65, [%rd10];
	mul.wide.u32 	%rd11, %r120, 4;
	add.s64 	%rd12, %rd1, %rd11;
	ld.global.u32 	%r66, [%rd12];
	mad.lo.s32 	%r67, %r66, %r65, %r130;
	st.global.u32 	[%rd3], %r67;
	ld.global.u32 	%r68, [%rd10+4];
	mul.wide.u32 	%rd13, %r127, 4;
	add.s64 	%rd14, %rd1, %rd13;
	ld.global.u32 	%r69, [%rd14];
	mad.lo.s32 	%r70, %r69, %r68, %r67;
	st.global.u32 	[%rd3], %r70;
	ld.global.u32 	%r71, [%rd10+8];
	mul.wide.u32 	%rd15, %r126, 4;
	add.s64 	%rd16, %rd1, %rd15;
	ld.global.u32 	%r72, [%rd16];
	mad.lo.s32 	%r73, %r72, %r71, %r70;
	st.global.u32 	[%rd3], %r73;
	ld.global.u32 	%r74, [%rd10+12];
	mul.wide.u32 	%rd17, %r125, 4;
	add.s64 	%rd18, %rd1, %rd17;
	ld.global.u32 	%r75, [%rd18];
	mad.lo.s32 	%r76, %r75, %r74, %r73;
	st.global.u32 	[%rd3], %r76;
	ld.global.u32 	%r77, [%rd10+16];
	mul.wide.u32 	%rd19, %r124, 4;
	add.s64 	%rd20, %rd1, %rd19;
	ld.global.u32 	%r78, [%rd20];
	mad.lo.s32 	%r79, %r78, %r77, %r76;
	st.global.u32 	[%rd3], %r79;
	ld.global.u32 	%r80, [%rd10+20];
	mul.wide.u32 	%rd21, %r123, 4;
	add.s64 	%rd22, %rd1, %rd21;
	ld.global.u32 	%r81, [%rd22];
	mad.lo.s32 	%r82, %r81, %r80, %r79;
	st.global.u32 	[%rd3], %r82;
	ld.global.u32 	%r83, [%rd10+24];
	mul.wide.u32 	%rd23, %r122, 4;
	add.s64 	%rd24, %rd1, %rd23;
	ld.global.u32 	%r84, [%rd24];
	mad.lo.s32 	%r85, %r84, %r83, %r82;
	st.global.u32 	[%rd3], %r85;
	ld.global.u32 	%r86, [%rd10+28];
	mul.wide.u32 	%rd25, %r121, 4;
	add.s64 	%rd26, %rd1, %rd25;
	ld.global.u32 	%r87, [%rd26];
	mad.lo.s32 	%r130, %r87, %r86, %r85;
	st.global.u32 	[%rd3], %r130;
	add.s32 	%r128, %r128, 8;
	add.s32 	%r127, %r127, %r9;
	add.s32 	%r126, %r126, %r9;
	add.s32 	%r125, %r125, %r9;
	add.s32 	%r124, %r124, %r9;
	add.s32 	%r123, %r123, %r9;
	add.s32 	%r122, %r122, %r9;
	add.s32 	%r121, %r121, %r9;
	add.s32 	%r120, %r120, %r9;
	add.s32 	%r119, %r119, 8;
	setp.ne.s32 	%p5, %r128, 0;
	mov.u32 	%r133, %r6;
	@%p5 bra 	$L__BB0_4;
$L__BB0_5:
	setp.eq.s32 	%p6, %r4, 0;
	@%p6 bra 	$L__BB0_13;
	add.s32 	%r88, %r4, -1;
	setp.lt.u32 	%p7, %r88, 3;
	@%p7 bra 	$L__BB0_8;
	add.s32 	%r89, %r133, %r2;
	mul.wide.s32 	%rd27, %r89, 4;
	add.s64 	%rd28, %rd2, %rd27;
	ld.global.u32 	%r90, [%rd28];
	mad.lo.s32 	%r91, %r133, %r58, %r118;
	mul.wide.u32 	%rd29, %r91, 4;
	add.s64 	%rd30, %rd1, %rd29;
	ld.global.u32 	%r92, [%rd30];
	mad.lo.s32 	%r93, %r92, %r90, %r130;
	st.global.u32 	[%rd3], %r93;
	ld.global.u32 	%r94, [%rd28+4];
	add.s32 	%r95, %r91, %r58;
	mul.wide.u32 	%rd31, %r95, 4;
	add.s64 	%rd32, %rd1, %rd31;
	ld.global.u32 	%r96, [%rd32];
	mad.lo.s32 	%r97, %r96, %r94, %r93;
	st.global.u32 	[%rd3], %r97;
	ld.global.u32 	%r98, [%rd28+8];
	add.s32 	%r99, %r95, %r58;
	mul.wide.u32 	%rd33, %r99, 4;
	add.s64 	%rd34, %rd1, %rd33;
	ld.global.u32 	%r100, [%rd34];
	mad.lo.s32 	%r101, %r100, %r98, %r97;
	st.global.u32 	[%rd3], %r101;
	ld.global.u32 	%r102, [%rd28+12];
	add.s32 	%r103, %r99, %r58;
	mul.wide.u32 	%rd35, %r103, 4;
	add.s64 	%rd36, %rd1, %rd35;
	ld.global.u32 	%r104, [%rd36];
	mad.lo.s32 	%r130, %r104, %r102, %r101;
	st.global.u32 	[%rd3], %r130;
	add.s32 	%r133, %r133, 4;
$L__BB0_8:
	setp.eq.s32 	%p8, %r5, 0;
	@%p8 bra 	$L__BB0_13;
	setp.eq.s32 	%p9, %r5, 1;
	@%p9 bra 	$L__BB0_11;
	add.s32 	%r105, %r133, %r2;
	mul.wide.s32 	%rd37, %r105, 4;
	add.s64 	%rd38, %rd2, %rd37;
	ld.global.u32 	%r106, [%rd38];
	mad.lo.s32 	%r107, %r133, %r58, %r118;
	mul.wide.u32 	%rd39, %r107, 4;
	add.s64 	%rd40, %rd1, %rd39;
	ld.global.u32 	%r108, [%rd40];
	mad.lo.s32 	%r109, %r108, %r106, %r130;
	st.global.u32 	[%rd3], %r109;
	ld.global.u32 	%r110, [%rd38+4];
	add.s32 	%r111, %r107, %r58;
	mul.wide.u32 	%rd41, %r111, 4;
	add.s64 	%rd42, %rd1, %rd41;
	ld.global.u32 	%r112, [%rd42];
	mad.lo.s32 	%r130, %r112, %r110, %r109;
	st.global.u32 	[%rd3], %r130;
	add.s32 	%r133, %r133, 2;
$L__BB0_11:
	setp.eq.s32 	%p10, %r7, 0;
	@%p10 bra 	$L__BB0_13;
	add.s32 	%r113, %r133, %r2;
	mul.wide.s32 	%rd43, %r113, 4;
	add.s64 	%rd44, %rd2, %rd43;
	ld.global.u32 	%r114, [%rd44];
	mad.lo.s32 	%r115, %r133, %r58, %r118;
	mul.wide.u32 	%rd45, %r115, 4;
	add.s64 	%rd46, %rd1, %rd45;
	ld.global.u32 	%r116, [%rd46];
	mad.lo.s32 	%r117, %r116, %r114, %r130;
	st.global.u32 	[%rd3], %r117;
$L__BB0_13:
	add.s32 	%r118, %r118, 1;
	setp.ne.s32 	%p11, %r118, %r58;
	@%p11 bra 	$L__BB0_2;
$L__BB0_14:
	ret;

}


// ===== COMPILED SASS (sm_100) =====

	.target	sm_100

	.elftype	@"ET_EXEC"


//--------------------- .note.nv.tkinfo           --------------------------
	.section	.note.nv.tkinfo,"",@"SHT_NOTE"
	.sectionflags	@"SHF_NOTE_NV_TKINFO"
	.tkinfo
        /*0018*/ 	.word	0x00000002
        /*0030*/ 	.string	""
        /*0030*/ 	.string	"ptxas"
        /*0030*/ 	.string	"Cuda compilation tools, release 13.0, V13.0.88"
        /*0030*/ 	.string	"Build cuda_13.0.r13.0/compiler.36424714_0"
        /*0030*/ 	.string	"-arch sm_100 -m 64 "



//--------------------- .note.nv.cuinfo           --------------------------
	.section	.note.nv.cuinfo,"",@"SHT_NOTE"
	.sectionflags	@"SHF_NOTE_NV_CUINFO"
        /*0018*/ 	.short	0x0002
        /*001a*/ 	.short	0x0064
        /*001c*/ 	.short	0x0082
	.zero		2


//--------------------- .nv.info                  --------------------------
	.section	.nv.info,"",@"SHT_CUDA_INFO"
	.align	4


	//----- nvinfo : EIATTR_REGCOUNT
	.align		4
        /*0000*/ 	.byte	0x04, 0x2f
        /*0002*/ 	.short	(.L_1 - .L_0)
	.align		4
.L_0:
        /*0004*/ 	.word	index@(_Z15multiply_matrixiPiS_S_)
        /*0008*/ 	.word	0x00000020


	//----- nvinfo : EIATTR_FRAME_SIZE
	.align		4
.L_1:
        /*000c*/ 	.byte	0x04, 0x11
        /*000e*/ 	.short	(.L_3 - .L_2)
	.align		4
.L_2:
        /*0010*/ 	.word	index@(_Z15multiply_matrixiPiS_S_)
        /*0014*/ 	.word	0x00000000


	//----- nvinfo : EIATTR_MIN_STACK_SIZE
	.align		4
.L_3:
        /*0018*/ 	.byte	0x04, 0x12
        /*001a*/ 	.short	(.L_5 - .L_4)
	.align		4
.L_4:
        /*001c*/ 	.word	index@(_Z15multiply_matrixiPiS_S_)
        /*0020*/ 	.word	0x00000000
.L_5:


//--------------------- .nv.compat                --------------------------
	.section	.nv.compat,"",@"SHT_CUDA_COMPAT_INFO"
	.align	4
        /*0000*/ 	.byte	0x02, 0x09, 0x00, 0x00, 0x02, 0x02, 0x01, 0x00, 0x02, 0x05, 0x05, 0x00, 0x03, 0x07, 0x01, 0x01
        /*0010*/ 	.byte	0x02, 0x03, 0x00, 0x00, 0x02, 0x06, 0x01, 0x00, 0x04, 0x0b, 0x08, 0x00, 0x09, 0x00, 0x00, 0x00
        /*0020*/ 	.byte	0x00, 0x00, 0x00, 0x00


//--------------------- .nv.info._Z15multiply_matrixiPiS_S_ --------------------------
	.section	.nv.info._Z15multiply_matrixiPiS_S_,"",@"SHT_CUDA_INFO"
	.sectionflags	@""
	.align	4


	//----- nvinfo : EIATTR_CUDA_API_VERSION
	.align		4
        /*0000*/ 	.byte	0x04, 0x37
        /*0002*/ 	.short	(.L_7 - .L_6)
.L_6:
        /*0004*/ 	.word	0x00000082


	//----- nvinfo : EIATTR_KPARAM_INFO
	.align		4
.L_7:
        /*0008*/ 	.byte	0x04, 0x17
        /*000a*/ 	.short	(.L_9 - .L_8)
.L_8:
        /*000c*/ 	.word	0x00000000
        /*0010*/ 	.short	0x0003
        /*0012*/ 	.short	0x0018
        /*0014*/ 	.byte	0x00, 0xf5, 0x21, 0x00


	//----- nvinfo : EIATTR_KPARAM_INFO
	.align		4
.L_9:
        /*0018*/ 	.byte	0x04, 0x17
        /*001a*/ 	.short	(.L_11 - .L_10)
.L_10:
        /*001c*/ 	.word	0x00000000
        /*0020*/ 	.short	0x0002
        /*0022*/ 	.short	0x0010
        /*0024*/ 	.byte	0x00, 0xf5, 0x21, 0x00


	//----- nvinfo : EIATTR_KPARAM_INFO
	.align		4
.L_11:
        /*0028*/ 	.byte	0x04, 0x17
        /*002a*/ 	.short	(.L_13 - .L_12)
.L_12:
        /*002c*/ 	.word	0x00000000
        /*0030*/ 	.short	0x0001
        /*0032*/ 	.short	0x0008
        /*0034*/ 	.byte	0x00, 0xf5, 0x21, 0x00


	//----- nvinfo : EIATTR_KPARAM_INFO
	.align		4
.L_13:
        /*0038*/ 	.byte	0x04, 0x17
        /*003a*/ 	.short	(.L_15 - .L_14)
.L_14:
        /*003c*/ 	.word	0x00000000
        /*0040*/ 	.short	0x0000
        /*0042*/ 	.short	0x0000
        /*0044*/ 	.byte	0x00, 0xf0, 0x11, 0x00


	//----- nvinfo : EIATTR_SPARSE_MMA_MASK
	.align		4
.L_15:
        /*0048*/ 	.byte	0x03, 0x50
        /*004a*/ 	.short	0x0000


	//----- nvinfo : EIATTR_MAXREG_COUNT
	.align		4
        /*004c*/ 	.byte	0x03, 0x1b
        /*004e*/ 	.short	0x00ff


	//----- nvinfo : EIATTR_MERCURY_ISA_VERSION
	.align		4
        /*0050*/ 	.byte	0x03, 0x5f
        /*0052*/ 	.short	0x0101


	//----- nvinfo : EIATTR_VRC_CTA_INIT_COUNT
	.align		4
        /*0054*/ 	.byte	0x02, 0x4a
	.zero		1
	.zero		1


	//----- nvinfo : EIATTR_EXIT_INSTR_OFFSETS
	.align		4
        /*0058*/ 	.byte	0x04, 0x1c
        /*005a*/ 	.short	(.L_17 - .L_16)


	//   ....[0]....
.L_16:
        /*005c*/ 	.word	0x00000080


	//   ....[1]....
        /*0060*/ 	.word	0x00000a20


	//----- nvinfo : EIATTR_CBANK_PARAM_SIZE
	.align		4
.L_17:
        /*0064*/ 	.byte	0x03, 0x19
        /*0066*/ 	.short	0x0020


	//----- nvinfo : EIATTR_PARAM_CBANK
	.align		4
        /*0068*/ 	.byte	0x04, 0x0a
        /*006a*/ 	.short	(.L_19 - .L_18)
	.align		4
.L_18:
        /*006c*/ 	.word	index@(.nv.constant0._Z15multiply_matrixiPiS_S_)
        /*0070*/ 	.short	0x0380
        /*0072*/ 	.short	0x0020


	//----- nvinfo : EIATTR_SW_WAR
	.align		4
.L_19:
        /*0074*/ 	.byte	0x04, 0x36
        /*0076*/ 	.short	(.L_21 - .L_20)
.L_20:
        /*0078*/ 	.word	0x00000008
.L_21:


//--------------------- .nv.callgraph             --------------------------
	.section	.nv.callgraph,"",@"SHT_CUDA_CALLGRAPH"
	.align	4
	.sectionentsize	8
	.align		4
        /*0000*/ 	.word	0x00000000
	.align		4
        /*0004*/ 	.word	0xffffffff
	.align		4
        /*0008*/ 	.word	0x00000000
	.align		4
        /*000c*/ 	.word	0xfffffffe
	.align		4
        /*0010*/ 	.word	0x00000000
	.align		4
        /*0014*/ 	.word	0xfffffffd
	.align		4
        /*0018*/ 	.word	0x00000000
	.align		4
        /*001c*/ 	.word	0xfffffffc


//--------------------- .text._Z15multiply_matrixiPiS_S_ --------------------------
	.section	.text._Z15multiply_matrixiPiS_S_,"ax",@progbits
	.align	128
        .global         _Z15multiply_matrixiPiS_S_
        .type           _Z15multiply_matrixiPiS_S_,@function
        .size           _Z15multiply_matrixiPiS_S_,(.L_x_6 - _Z15multiply_matrixiPiS_S_)
        .other          _Z15multiply_matrixiPiS_S_,@"STO_CUDA_ENTRY STV_DEFAULT"
_Z15multiply_matrixiPiS_S_:
.text._Z15multiply_matrixiPiS_S_:
[----:B------:R-:W-:Y:S01]  /*0000*/  LDC R1, c[0x0][0x37c] ;  /* 0x0000df00ff017b82 */ /* 0x000fe20000000800 */
[----:B------:R-:W0:Y:S07]  /*0010*/  S2R R3, SR_TID.X ;  /* 0x0000000000037919 */ /* 0x000e2e0000002100 */
[----:B------:R-:W0:Y:S08]  /*0020*/  S2UR UR4, SR_CTAID.X ;  /* 0x00000000000479c3 */ /* 0x000e300000002500 */
[----:B------:R-:W0:Y:S08]  /*0030*/  LDC R0, c[0x0][0x360] ;  /* 0x0000d800ff007b82 */ /* 0x000e300000000800 */
[----:B------:R-:W1:Y:S01]  /*0040*/  LDC R5, c[0x0][0x380] ;  /* 0x0000e000ff057b82 */ /* 0x000e620000000800 */
[----:B0-----:R-:W-:Y:S01]  /*0050*/  IMAD R0, R0, UR4, R3 ;  /* 0x0000000400007c24 */ /* 0x001fe2000f8e0203 */
[----:B-1----:R-:W-:-:S04]  /*0060*/  ISETP.GE.AND P0, PT, R5, 0x1, PT ;  /* 0x000000010500780c */ /* 0x002fc80003f06270 */
[----:B------:R-:W-:-:S13]  /*0070*/  ISETP.GE.OR P0, PT, R0, R5, !P0 ;  /* 0x000000050000720c */ /* 0x000fda0004706670 */
[----:B------:R-:W-:Y:S05]  /*0080*/  @P0 EXIT ;  /* 0x000000000000094d */ /* 0x000fea0003800000 */
[C---:B------:R-:W-:Y:S01]  /*0090*/  LOP3.LUT R3, R5.reuse, 0x7ffffff8, RZ, 0xc0, !PT ;  /* 0x7ffffff805037812 */ /* 0x040fe200078ec0ff */
[----:B------:R-:W-:Y:S02]  /*00a0*/  HFMA2 R7, -RZ, RZ, 0, 0 ;  /* 0x00000000ff077431 */ /* 0x000fe400000001ff */
[----:B------:R-:W-:Y:S01]  /*00b0*/  IMAD R0, R0, R5, RZ ;  /* 0x0000000500007224 */ /* 0x000fe200078e02ff */
[C---:B------:R-:W-:Y:S01]  /*00c0*/  IADD3 R2, PT, PT, R5.reuse, -0x1, RZ ;  /* 0xffffffff05027810 */ /* 0x040fe20007ffe0ff */
[----:B------:R-:W0:Y:S01]  /*00d0*/  LDCU.64 UR4, c[0x0][0x358] ;  /* 0x00006b00ff0477ac */ /* 0x000e220008000a00 */
[C---:B------:R-:W-:Y:S02]  /*00e0*/  LOP3.LUT R4, R5.reuse, 0x7, RZ, 0xc0, !PT ;  /* 0x0000000705047812 */ /* 0x040fe400078ec0ff */
[----:B------:R-:W-:Y:S02]  /*00f0*/  LOP3.LUT R5, R5, 0x3, RZ, 0xc0, !PT ;  /* 0x0000000305057812 */ /* 0x000fe400078ec0ff */
[----:B------:R-:W-:-:S07]  /*0100*/  IADD3 R6, PT, PT, -R3, RZ, RZ ;  /* 0x000000ff03067210 */ /* 0x000fce0007ffe1ff */
.L_x_4:
[----:B012-4-:R-:W1:Y:S01]  /*0110*/  LDC.64 R12, c[0x0][0x398] ;  /* 0x0000e600ff0c7b82 */ /* 0x017e620000000a00 */
[----:B------:R-:W-:Y:S02]  /*0120*/  ISETP.GE.U32.AND P0, PT, R2, 0x7, PT ;  /* 0x000000070200780c */ /* 0x000fe40003f06070 */
[----:B------:R-:W-:Y:S02]  /*0130*/  IADD3 R9, PT, PT, R0, R7, RZ ;  /* 0x0000000700097210 */ /* 0x000fe40007ffe0ff */
[----:B------:R-:W-:-:S03]  /*0140*/  MOV R14, RZ ;  /* 0x000000ff000e7202 */ /* 0x000fc60000000f00 */
[----:B-1----:R-:W-:-:S05]  /*0150*/  IMAD.WIDE R12, R9, 0x4, R12 ;  /* 0x00000004090c7825 */ /* 0x002fca00078e020c */
[----:B0----5:R0:W5:Y:S01]  /*0160*/  LDG.E R19, desc[UR4][R12.64] ;  /* 0x000000040c137981 */ /* 0x021162000c1e1900 */
[----:B------:R-:W-:Y:S05]  /*0170*/  @!P0 BRA `(.L_x_0) ;  /* 0x00000004000c8947 */ /* 0x000fea0003800000 */
[----:B------:R-:W1:Y:S01]  /*0180*/  LDC R10, c[0x0][0x380] ;  /* 0x0000e000ff0a7b82 */ /* 0x000e620000000800 */
[----:B------:R-:W-:Y:S02]  /*0190*/  MOV R11, R0 ;  /* 0x00000000000b7202 */ /* 0x000fe40000000f00 */
[-C--:B------:R-:W-:Y:S02]  /*01a0*/  MOV R9, R7.reuse ;  /* 0x0000000700097202 */ /* 0x080fe40000000f00 */
[----:B------:R-:W-:Y:S02]  /*01b0*/  MOV R8, R6 ;  /* 0x0000000600087202 */ /* 0x000fe40000000f00 */
[----:B-1----:R-:W-:Y:S01]  /*01c0*/  IADD3 R23, PT, PT, R7, R10, RZ ;  /* 0x0000000a07177210 */ /* 0x002fe20007ffe0ff */
[C-C-:B------:R-:W-:Y:S01]  /*01d0*/  IMAD R27, R10.reuse, 0x3, R7.reuse ;  /* 0x000000030a1b7824 */ /* 0x140fe200078e0207 */
[CC--:B------:R-:W-:Y:S01]  /*01e0*/  LEA R25, R10.reuse, R7.reuse, 0x1 ;  /* 0x000000070a197211 */ /* 0x0c0fe200078e08ff */
[C-C-:B------:R-:W-:Y:S01]  /*01f0*/  IMAD R22, R10.reuse, 0x5, R7.reuse ;  /* 0x000000050a167824 */ /* 0x140fe200078e0207 */
[C---:B------:R-:W-:Y:S01]  /*0200*/  LEA R29, R10.reuse, R7, 0x2 ;  /* 0x000000070a1d7211 */ /* 0x040fe200078e10ff */
[----:B------:R-:W-:-:S02]  /*0210*/  IMAD R24, R10, 0x6, R7 ;  /* 0x000000060a187824 */ /* 0x000fc400078e0207 */
[----:B------:R-:W-:-:S07]  /*0220*/  IMAD R26, R10, 0x7, R7 ;  /* 0x000000070a1a7824 */ /* 0x000fce00078e0207 */
.L_x_1:
[----:B-1----:R-:W1:Y:S08]  /*0230*/  LDC.64 R16, c[0x0][0x390] ;  /* 0x0000e400ff107b82 */ /* 0x002e700000000a00 */
[----:B------:R-:W2:Y:S01]  /*0240*/  LDC.64 R14, c[0x0][0x388] ;  /* 0x0000e200ff0e7b82 */ /* 0x000ea20000000a00 */
[----:B-1----:R-:W-:-:S06]  /*0250*/  IMAD.WIDE.U32 R20, R9, 0x4, R16 ;  /* 0x0000000409147825 */ /* 0x002fcc00078e0010 */
[----:B------:R-:W3:Y:S01]  /*0260*/  LDG.E R20, desc[UR4][R20.64] ;  /* 0x0000000414147981 */ /* 0x000ee2000c1e1900 */
[----:B--2---:R-:W-:-:S05]  /*0270*/  IMAD.WIDE R14, R11, 0x4, R14 ;  /* 0x000000040b0e7825 */ /* 0x004fca00078e020e */
[----:B------:R-:W3:Y:S02]  /*0280*/  LDG.E R18, desc[UR4][R14.64] ;  /* 0x000000040e127981 */ /* 0x000ee4000c1e1900 */
[----:B---3-5:R-:W-:Y:S02]  /*0290*/  IMAD R28, R18, R20, R19 ;  /* 0x00000014121c7224 */ /* 0x028fe400078e0213 */
[----:B------:R-:W-:-:S03]  /*02a0*/  IMAD.WIDE.U32 R18, R23, 0x4, R16 ;  /* 0x0000000417127825 */ /* 0x000fc600078e0010 */
[----:B------:R1:W-:Y:S04]  /*02b0*/  STG.E desc[UR4][R12.64], R28 ;  /* 0x0000001c0c007986 */ /* 0x0003e8000c101904 */
[----:B------:R-:W1:Y:S04]  /*02c0*/  LDG.E R18, desc[UR4][R18.64] ;  /* 0x0000000412127981 */ /* 0x000e68000c1e1900 */
[----:B------:R-:W1:Y:S02]  /*02d0*/  LDG.E R19, desc[UR4][R14.64+0x4] ;  /* 0x000004040e137981 */ /* 0x000e64000c1e1900 */
[----:B-1----:R-:W-:-:S02]  /*02e0*/  IMAD R28, R19, R18, R28 ;  /* 0x00000012131c7224 */ /* 0x002fc400078e021c */
[----:B------:R-:W-:-:S03]  /*02f0*/  IMAD.WIDE.U32 R18, R25, 0x4, R16 ;  /* 0x0000000419127825 */ /* 0x000fc600078e0010 */
[----:B------:R1:W-:Y:S04]  /*0300*/  STG.E desc[UR4][R12.64], R28 ;  /* 0x0000001c0c007986 */ /* 0x0003e8000c101904 */
[----:B------:R-:W1:Y:S04]  /*0310*/  LDG.E R20, desc[UR4][R18.64] ;  /* 0x0000000412147981 */ /* 0x000e68000c1e1900 */
[----:B------:R-:W1:Y:S02]  /*0320*/  LDG.E R21, desc[UR4][R14.64+0x8] ;  /* 0x000008040e157981 */ /* 0x000e64000c1e1900 */
[----:B-1----:R-:W-:-:S02]  /*0330*/  IMAD R28, R21, R20, R28 ;  /* 0x00000014151c7224 */ /* 0x002fc400078e021c */
[----:B------:R-:W-:-:S03]  /*0340*/  IMAD.WIDE.U32 R20, R27, 0x4, R16 ;  /* 0x000000041b147825 */ /* 0x000fc600078e0010 */
[----:B------:R1:W-:Y:S04]  /*0350*/  STG.E desc[UR4][R12.64], R28 ;  /* 0x0000001c0c007986 */ /* 0x0003e8000c101904 */
[----:B------:R-:W2:Y:S04]  /*0360*/  LDG.E R20, desc[UR4][R20.64] ;  /* 0x0000000414147981 */ /* 0x000ea8000c1e1900 */
[----:B------:R-:W2:Y:S02]  /*0370*/  LDG.E R19, desc[UR4][R14.64+0xc] ;  /* 0x00000c040e137981 */ /* 0x000ea4000c1e1900 */
[----:B--2---:R-:W-:-:S02]  /*0380*/  IMAD R21, R19, R20, R28 ;  /* 0x0000001413157224 */ /* 0x004fc400078e021c */
[----:B------:R-:W-:-:S03]  /*0390*/  IMAD.WIDE.U32 R18, R29, 0x4, R16 ;  /* 0x000000041d127825 */ /* 0x000fc600078e0010 */
[----:B------:R-:W-:Y:S04]  /*03a0*/  STG.E desc[UR4][R12.64], R21 ;  /* 0x000000150c007986 */ /* 0x000fe8000c101904 */
        /* <DEDUP_REMOVED lines=11> */
[----:B------:R-:W2:Y:S01]  /*0460*/  LDG.E R19, desc[UR4][R14.64+0x18] ;  /* 0x000018040e137981 */ /* 0x000ea2000c1e1900 */
[----:B------:R-:W-:Y:S01]  /*0470*/  IMAD.WIDE.U32 R16, R26, 0x4, R16 ;  /* 0x000000041a107825 */ /* 0x000fe200078e0010 */
[----:B------:R-:W-:-:S03]  /*0480*/  IADD3 R8, PT, PT, R8, 0x8, RZ ;  /* 0x0000000808087810 */ /* 0x000fc60007ffe0ff */
[----:B--2---:R-:W-:-:S05]  /*0490*/  IMAD R21, R19, R20, R28 ;  /* 0x0000001413157224 */ /* 0x004fca00078e021c */
[----:B------:R1:W-:Y:S04]  /*04a0*/  STG.E desc[UR4][R12.64], R21 ;  /* 0x000000150c007986 */ /* 0x0003e8000c101904 */
[----:B------:R-:W2:Y:S04]  /*04b0*/  LDG.E R18, desc[UR4][R14.64+0x1c] ;  /* 0x00001c040e127981 */ /* 0x000ea8000c1e1900 */
[----:B------:R-:W2:Y:S01]  /*04c0*/  LDG.E R16, desc[UR4][R16.64] ;  /* 0x0000000410107981 */ /* 0x000ea2000c1e1900 */
[----:B------:R-:W-:Y:S02]  /*04d0*/  ISETP.NE.AND P0, PT, R8, RZ, PT ;  /* 0x000000ff0800720c */ /* 0x000fe40003f05270 */
[----:B------:R-:W-:-:S02]  /*04e0*/  LEA R23, R10, R23, 0x3 ;  /* 0x000000170a177211 */ /* 0x000fc400078e18ff */
[C---:B------:R-:W-:Y:S02]  /*04f0*/  LEA R25, R10.reuse, R25, 0x3 ;  /* 0x000000190a197211 */ /* 0x040fe400078e18ff */
[C---:B------:R-:W-:Y:S02]  /*0500*/  LEA R27, R10.reuse, R27, 0x3 ;  /* 0x0000001b0a1b7211 */ /* 0x040fe400078e18ff */
[C---:B------:R-:W-:Y:S02]  /*0510*/  LEA R29, R10.reuse, R29, 0x3 ;  /* 0x0000001d0a1d7211 */ /* 0x040fe400078e18ff */
[C---:B------:R-:W-:Y:S02]  /*0520*/  LEA R22, R10.reuse, R22, 0x3 ;  /* 0x000000160a167211 */ /* 0x040fe400078e18ff */
[C---:B------:R-:W-:Y:S02]  /*0530*/  LEA R24, R10.reuse, R24, 0x3 ;  /* 0x000000180a187211 */ /* 0x040fe400078e18ff */
[----:B------:R-:W-:-:S02]  /*0540*/  LEA R26, R10, R26, 0x3 ;  /* 0x0000001a0a1a7211 */ /* 0x000fc400078e18ff */
[----:B------:R-:W-:Y:S02]  /*0550*/  LEA R9, R10, R9, 0x3 ;  /* 0x000000090a097211 */ /* 0x000fe400078e18ff */
[----:B------:R-:W-:Y:S01]  /*0560*/  IADD3 R11, PT, PT, R11, 0x8, RZ ;  /* 0x000000080b0b7810 */ /* 0x000fe20007ffe0ff */
[----:B--2---:R-:W-:-:S05]  /*0570*/  IMAD R19, R18, R16, R21 ;  /* 0x0000001012137224 */ /* 0x004fca00078e0215 */
[----:B------:R1:W-:Y:S01]  /*0580*/  STG.E desc[UR4][R12.64], R19 ;  /* 0x000000130c007986 */ /* 0x0003e2000c101904 */
[----:B------:R-:W-:Y:S05]  /*0590*/  @P0 BRA `(.L_x_1) ;  /* 0xfffffffc00240947 */ /* 0x000fea000383ffff */
[----:B------:R-:W-:-:S07]  /*05a0*/  MOV R14, R3 ;  /* 0x00000003000e7202 */ /* 0x000fce0000000f00 */
.L_x_0:
[----:B------:R-:W-:-:S13]  /*05b0*/  ISETP.NE.AND P0, PT, R4, RZ, PT ;  /* 0x000000ff0400720c */ /* 0x000fda0003f05270 */
[----:B------:R-:W-:Y:S05]  /*05c0*/  @!P0 BRA `(.L_x_2) ;  /* 0x0000000400048947 */ /* 0x000fea0003800000 */
[----:B------:R-:W-:Y:S02]  /*05d0*/  IADD3 R8, PT, PT, R4, -0x1, RZ ;  /* 0xffffffff04087810 */ /* 0x000fe40007ffe0ff */
[----:B------:R-:W-:Y:S02]  /*05e0*/  ISETP.NE.AND P1, PT, R5, RZ, PT ;  /* 0x000000ff0500720c */ /* 0x000fe40003f25270 */
[----:B------:R-:W-:-:S13]  /*05f0*/  ISETP.GE.U32.AND P0, PT, R8, 0x3, PT ;  /* 0x000000030800780c */ /* 0x000fda0003f06070 */
[----:B------:R-:W-:Y:S05]  /*0600*/  @!P0 BRA `(.L_x_3) ;  /* 0x0000000000788947 */ /* 0x000fea0003800000 */
[----:B------:R-:W2:Y:S01]  /*0610*/  LDC R15, c[0x0][0x380] ;  /* 0x0000e000ff0f7b82 */ /* 0x000ea20000000800 */
[----:B------:R-:W-:-:S07]  /*0620*/  IADD3 R17, PT, PT, R0, R14, RZ ;  /* 0x0000000e00117210 */ /* 0x000fce0007ffe0ff */
[----:B------:R-:W3:Y:S08]  /*0630*/  LDC.64 R10, c[0x0][0x388] ;  /* 0x0000e200ff0a7b82 */ /* 0x000ef00000000a00 */
[----:B------:R-:W4:Y:S01]  /*0640*/  LDC.64 R8, c[0x0][0x390] ;  /* 0x0000e400ff087b82 */ /* 0x000f220000000a00 */
[----:B--2---:R-:W-:Y:S02]  /*0650*/  IMAD R20, R14, R15, R7 ;  /* 0x0000000f0e147224 */ /* 0x004fe400078e0207 */
[----:B---3--:R-:W-:-:S05]  /*0660*/  IMAD.WIDE R10, R17, 0x4, R10 ;  /* 0x00000004110a7825 */ /* 0x008fca00078e020a */
[----:B------:R-:W2:Y:S01]  /*0670*/  LDG.E R18, desc[UR4][R10.64] ;  /* 0x000000040a127981 */ /* 0x000ea2000c1e1900 */
[----:B----4-:R-:W-:-:S06]  /*0680*/  IMAD.WIDE.U32 R16, R20, 0x4, R8 ;  /* 0x0000000414107825 */ /* 0x010fcc00078e0008 */
[----:B------:R-:W2:Y:S01]  /*0690*/  LDG.E R16, desc[UR4][R16.64] ;  /* 0x0000000410107981 */ /* 0x000ea2000c1e1900 */
[----:B-1----:R-:W-:Y:S01]  /*06a0*/  IADD3 R21, PT, PT, R20, R15, RZ ;  /* 0x0000000f14157210 */ /* 0x002fe20007ffe0ff */
[----:B--2--5:R-:W-:-:S04]  /*06b0*/  IMAD R23, R18, R16, R19 ;  /* 0x0000001012177224 */ /* 0x024fc800078e0213 */
[C---:B------:R-:W-:Y:S01]  /*06c0*/  IMAD.WIDE.U32 R18, R21.reuse, 0x4, R8 ;  /* 0x0000000415127825 */ /* 0x040fe200078e0008 */
[----:B------:R2:W-:Y:S05]  /*06d0*/  STG.E desc[UR4][R12.64], R23 ;  /* 0x000000170c007986 */ /* 0x0005ea000c101904 */
[----:B------:R-:W3:Y:S04]  /*06e0*/  LDG.E R18, desc[UR4][R18.64] ;  /* 0x0000000412127981 */ /* 0x000ee8000c1e1900 */
[----:B------:R-:W3:Y:S01]  /*06f0*/  LDG.E R20, desc[UR4][R10.64+0x4] ;  /* 0x000004040a147981 */ /* 0x000ee2000c1e1900 */
[----:B------:R-:W-:Y:S01]  /*0700*/  IADD3 R22, PT, PT, R21, R15, RZ ;  /* 0x0000000f15167210 */ /* 0x000fe20007ffe0ff */
[----:B---3--:R-:W-:-:S04]  /*0710*/  IMAD R25, R20, R18, R23 ;  /* 0x0000001214197224 */ /* 0x008fc800078e0217 */
[C---:B------:R-:W-:Y:S01]  /*0720*/  IMAD.WIDE.U32 R20, R22.reuse, 0x4, R8 ;  /* 0x0000000416147825 */ /* 0x040fe200078e0008 */
[----:B------:R2:W-:Y:S05]  /*0730*/  STG.E desc[UR4][R12.64], R25 ;  /* 0x000000190c007986 */ /* 0x0005ea000c101904 */
[----:B------:R-:W3:Y:S04]  /*0740*/  LDG.E R20, desc[UR4][R20.64] ;  /* 0x0000000414147981 */ /* 0x000ee8000c1e1900 */
[----:B------:R-:W3:Y:S01]  /*0750*/  LDG.E R16, desc[UR4][R10.64+0x8] ;  /* 0x000008040a107981 */ /* 0x000ee2000c1e1900 */
[----:B------:R-:W-:-:S05]  /*0760*/  IADD3 R17, PT, PT, R22, R15, RZ ;  /* 0x0000000f16117210 */ /* 0x000fca0007ffe0ff */
[----:B------:R-:W-:-:S04]  /*0770*/  IMAD.WIDE.U32 R8, R17, 0x4, R8 ;  /* 0x0000000411087825 */ /* 0x000fc800078e0008 */
[----:B---3--:R-:W-:-:S05]  /*0780*/  IMAD R15, R16, R20, R25 ;  /* 0x00000014100f7224 */ /* 0x008fca00078e0219 */
[----:B------:R2:W-:Y:S04]  /*0790*/  STG.E desc[UR4][R12.64], R15 ;  /* 0x0000000f0c007986 */ /* 0x0005e8000c101904 */
[----:B------:R-:W3:Y:S04]  /*07a0*/  LDG.E R16, desc[UR4][R10.64+0xc] ;  /* 0x00000c040a107981 */ /* 0x000ee8000c1e1900 */
[----:B------:R-:W3:Y:S01]  /*07b0*/  LDG.E R8, desc[UR4][R8.64] ;  /* 0x0000000408087981 */ /* 0x000ee2000c1e1900 */
[----:B------:R-:W-:Y:S01]  /*07c0*/  IADD3 R14, PT, PT, R14, 0x4, RZ ;  /* 0x000000040e0e7810 */ /* 0x000fe20007ffe0ff */
[----:B---3--:R-:W-:-:S05]  /*07d0*/  IMAD R19, R16, R8, R15 ;  /* 0x0000000810137224 */ /* 0x008fca00078e020f */
[----:B------:R2:W-:Y:S02]  /*07e0*/  STG.E desc[UR4][R12.64], R19 ;  /* 0x000000130c007986 */ /* 0x0005e4000c101904 */
.L_x_3:
[----:B------:R-:W-:Y:S05]  /*07f0*/  @!P1 BRA `(.L_x_2) ;  /* 0x0000000000789947 */ /* 0x000fea0003800000 */
[----:B------:R-:W-:Y:S01]  /*0800*/  ISETP.NE.AND P0, PT, R5, 0x1, PT ;  /* 0x000000010500780c */ /* 0x000fe20003f05270 */
[----:B--2---:R-:W2:-:S12]  /*0810*/  LDC R15, c[0x0][0x380] ;  /* 0x0000e000ff0f7b82 */ /* 0x004e980000000800 */
[----:B------:R-:W3:Y:S01]  /*0820*/  @P0 LDC.64 R10, c[0x0][0x390] ;  /* 0x0000e400ff0a0b82 */ /* 0x000ee20000000a00 */
[----:B-1----:R-:W-:-:S07]  /*0830*/  @P0 IADD3 R21, PT, PT, R0, R14, RZ ;  /* 0x0000000e00150210 */ /* 0x002fce0007ffe0ff */
[----:B------:R-:W1:Y:S01]  /*0840*/  @P0 LDC.64 R8, c[0x0][0x388] ;  /* 0x0000e200ff080b82 */ /* 0x000e620000000a00 */
[----:B--2---:R-:W-:-:S04]  /*0850*/  @P0 IMAD R20, R14, R15, R7 ;  /* 0x0000000f0e140224 */ /* 0x004fc800078e0207 */
[----:B---3--:R-:W-:-:S06]  /*0860*/  @P0 IMAD.WIDE.U32 R16, R20, 0x4, R10 ;  /* 0x0000000414100825 */ /* 0x008fcc00078e000a */
[----:B------:R-:W2:Y:S01]  /*0870*/  @P0 LDG.E R16, desc[UR4][R16.64] ;  /* 0x0000000410100981 */ /* 0x000ea2000c1e1900 */
[----:B-1----:R-:W-:-:S05]  /*0880*/  @P0 IMAD.WIDE R8, R21, 0x4, R8 ;  /* 0x0000000415080825 */ /* 0x002fca00078e0208 */
[----:B------:R-:W2:Y:S01]  /*0890*/  @P0 LDG.E R18, desc[UR4][R8.64] ;  /* 0x0000000408120981 */ /* 0x000ea2000c1e1900 */
[----:B------:R-:W-:-:S05]  /*08a0*/  @P0 IADD3 R21, PT, PT, R20, R15, RZ ;  /* 0x0000000f14150210 */ /* 0x000fca0007ffe0ff */
[----:B------:R-:W-:Y:S01]  /*08b0*/  @P0 IMAD.WIDE.U32 R20, R21, 0x4, R10 ;  /* 0x0000000415140825 */ /* 0x000fe200078e000a */
[----:B------:R-:W-:-:S13]  /*08c0*/  LOP3.LUT P1, RZ, R15, 0x1, RZ, 0xc0, !PT ;  /* 0x000000010fff7812 */ /* 0x000fda000782c0ff */
[----:B------:R-:W1:Y:S08]  /*08d0*/  @P1 LDC.64 R22, c[0x0][0x388] ;  /* 0x0000e200ff161b82 */ /* 0x000e700000000a00 */
[----:B------:R-:W3:Y:S01]  /*08e0*/  @P1 LDC.64 R10, c[0x0][0x390] ;  /* 0x0000e400ff0a1b82 */ /* 0x000ee20000000a00 */
[----:B--2--5:R-:W-:-:S05]  /*08f0*/  @P0 IMAD R25, R18, R16, R19 ;  /* 0x0000001012190224 */ /* 0x024fca00078e0213 */
[----:B------:R4:W-:Y:S04]  /*0900*/  @P0 STG.E desc[UR4][R12.64], R25 ;  /* 0x000000190c000986 */ /* 0x0009e8000c101904 */
[----:B------:R-:W2:Y:S04]  /*0910*/  @P0 LDG.E R18, desc[UR4][R8.64+0x4] ;  /* 0x0000040408120981 */ /* 0x000ea8000c1e1900 */
[----:B------:R-:W2:Y:S01]  /*0920*/  @P0 LDG.E R20, desc[UR4][R20.64] ;  /* 0x0000000414140981 */ /* 0x000ea2000c1e1900 */
[----:B------:R-:W-:-:S04]  /*0930*/  @P0 IADD3 R14, PT, PT, R14, 0x2, RZ ;  /* 0x000000020e0e0810 */ /* 0x000fc80007ffe0ff */
[----:B------:R-:W-:Y:S01]  /*0940*/  @P1 IADD3 R17, PT, PT, R0, R14, RZ ;  /* 0x0000000e00111210 */ /* 0x000fe20007ffe0ff */
[----:B------:R-:W-:-:S04]  /*0950*/  @P1 IMAD R15, R14, R15, R7 ;  /* 0x0000000f0e0f1224 */ /* 0x000fc800078e0207 */
[----:B-1----:R-:W-:-:S04]  /*0960*/  @P1 IMAD.WIDE R22, R17, 0x4, R22 ;  /* 0x0000000411161825 */ /* 0x002fc800078e0216 */
[----:B---3--:R-:W-:-:S04]  /*0970*/  @P1 IMAD.WIDE.U32 R10, R15, 0x4, R10 ;  /* 0x000000040f0a1825 */ /* 0x008fc800078e000a */
[----:B--2---:R-:W-:-:S05]  /*0980*/  @P0 IMAD R19, R18, R20, R25 ;  /* 0x0000001412130224 */ /* 0x004fca00078e0219 */
[----:B------:R4:W-:Y:S04]  /*0990*/  @P0 STG.E desc[UR4][R12.64], R19 ;  /* 0x000000130c000986 */ /* 0x0009e8000c101904 */
[----:B------:R-:W2:Y:S04]  /*09a0*/  @P1 LDG.E R22, desc[UR4][R22.64] ;  /* 0x0000000416161981 */ /* 0x000ea8000c1e1900 */
[----:B------:R-:W2:Y:S02]  /*09b0*/  @P1 LDG.E R10, desc[UR4][R10.64] ;  /* 0x000000040a0a1981 */ /* 0x000ea4000c1e1900 */
[----:B--2---:R-:W-:-:S05]  /*09c0*/  @P1 IMAD R9, R22, R10, R19 ;  /* 0x0000000a16091224 */ /* 0x004fca00078e0213 */
[----:B------:R4:W-:Y:S02]  /*09d0*/  @P1 STG.E desc[UR4][R12.64], R9 ;  /* 0x000000090c001986 */ /* 0x0009e4000c101904 */
.L_x_2:
[----:B------:R-:W3:Y:S01]  /*09e0*/  LDCU UR6, c[0x0][0x380] ;  /* 0x00007000ff0677ac */ /* 0x000ee20008000800 */
[----:B------:R-:W-:-:S04]  /*09f0*/  IADD3 R7, PT, PT, R7, 0x1, RZ ;  /* 0x0000000107077810 */ /* 0x000fc80007ffe0ff */
[----:B---3--:R-:W-:-:S13]  /*0a00*/  ISETP.NE.AND P0, PT, R7, UR6, PT ;  /* 0x0000000607007c0c */ /* 0x008fda000bf05270 */
[----:B------:R-:W-:Y:S05]  /*0a10*/  @P0 BRA `(.L_x_4) ;  /* 0xfffffff400bc0947 */ /* 0x000fea000383ffff */
[----:B------:R-:W-:Y:S05]  /*0a20*/  EXIT ;  /* 0x000000000000794d */ /* 0x000fea0003800000 */
.L_x_5:
[----:B------:R-:W-:-:S00]  /*0a30*/  BRA `(.L_x_5) ;  /* 0xfffffffc00fc7947 */ /* 0x000fc0000383ffff */
[----:B------:R-:W-:-:S00]  /*0a40*/  NOP ;  /* 0x0000000000007918 */ /* 0x000fc00000000000 */
        /* <DEDUP_REMOVED lines=11> */
.L_x_6:


//--------------------- .nv.shared.reserved.0     --------------------------
	.section	.nv.shared.reserved.0,"aw",@nobits
	.weak		__nv_reservedSMEM_offset_0_alias
	.size		__nv_reservedSMEM_offset_0_alias, 0, 64
	.other		__nv_reservedSMEM_offset_0_alias,@"STO_CUDA_RESERVED_SHARED STV_DEFAULT"
__nv_reservedSMEM_offset_0_alias:
	.zero		0
	.zero		64


//--------------------- .nv.constant0._Z15multiply_matrixiPiS_S_ --------------------------
	.section	.nv.constant0._Z15multiply_matrixiPiS_S_,"a",@progbits
	.sectionflags	@""
	.align	4
.nv.constant0._Z15multiply_matrixiPiS_S_:
	.zero		928


//--------------------- SYMBOLS --------------------------

	.type		.nv.reservedSmem.offset0,@object
	.size		.nv.reservedSmem.offset0,0x4
